	.headerflags	@"EF_CUDA_TEXMODE_UNIFIED EF_CUDA_64BIT_ADDRESS EF_CUDA_ACCELERATORS EF_CUDA_SM90 EF_CUDA_VIRTUAL_SM(EF_CUDA_SM90)"
	.elftype	@"ET_EXEC"


//--------------------- .nv.info                  --------------------------
	.section	.nv.info,"",@"SHT_CUDA_INFO"
	.align	4


	//----- nvinfo : EIATTR_REGCOUNT
	.align		4
        /*0000*/ 	.byte	0x04, 0x2f
        /*0002*/ 	.short	(.L_3 - .L_2)
	.align		4
.L_2:
        /*0004*/ 	.word	index@(triton_poi_fused__native_batch_norm_legit_no_training_relu_78)
        /*0008*/ 	.word	0x00000016


	//----- nvinfo : EIATTR_MIN_STACK_SIZE
	.align		4
.L_3:
        /*000c*/ 	.byte	0x04, 0x12
        /*000e*/ 	.short	(.L_5 - .L_4)
	.align		4
.L_4:
        /*0010*/ 	.word	index@(triton_poi_fused__native_batch_norm_legit_no_training_relu_78)
        /*0014*/ 	.word	0x00000000


	//----- nvinfo : EIATTR_FRAME_SIZE
	.align		4
.L_5:
        /*0018*/ 	.byte	0x04, 0x11
        /*001a*/ 	.short	(.L_7 - .L_6)
	.align		4
.L_6:
        /*001c*/ 	.word	index@(triton_poi_fused__native_batch_norm_legit_no_training_relu_78)
        /*0020*/ 	.word	0x00000000


	//----- nvinfo : EIATTR_MIN_STACK_SIZE
	.align		4
.L_7:
        /*0024*/ 	.byte	0x04, 0x12
        /*0026*/ 	.short	(.L_9 - .L_8)
	.align		4
.L_8:
        /*0028*/ 	.word	index@(triton_poi_fused__native_batch_norm_legit_no_training_relu_78)
        /*002c*/ 	.word	0x00000000
.L_9:


//--------------------- .nv.info.triton_poi_fused__native_batch_norm_legit_no_training_relu_78 --------------------------
	.section	.nv.info.triton_poi_fused__native_batch_norm_legit_no_training_relu_78,"",@"SHT_CUDA_INFO"
	.sectionflags	@""
	.align	4


	//----- nvinfo : EIATTR_CUDA_API_VERSION
	.align		4
        /*0000*/ 	.byte	0x04, 0x37
        /*0002*/ 	.short	(.L_11 - .L_10)
.L_10:
        /*0004*/ 	.word	0x0000007c


	//----- nvinfo : EIATTR_KPARAM_INFO
	.align		4
.L_11:
        /*0008*/ 	.byte	0x04, 0x17
        /*000a*/ 	.short	(.L_13 - .L_12)
.L_12:
        /*000c*/ 	.word	0x00000000
        /*0010*/ 	.short	0x0006
        /*0012*/ 	.short	0x0030
        /*0014*/ 	.byte	0x00, 0xf0, 0x11, 0x00


	//----- nvinfo : EIATTR_KPARAM_INFO
	.align		4
.L_13:
        /*0018*/ 	.byte	0x04, 0x17
        /*001a*/ 	.short	(.L_15 - .L_14)
.L_14:
        /*001c*/ 	.word	0x00000000
        /*0020*/ 	.short	0x0005
        /*0022*/ 	.short	0x0028
        /*0024*/ 	.byte	0x00, 0xf4, 0x21, 0x00


	//----- nvinfo : EIATTR_KPARAM_INFO
	.align		4
.L_15:
        /*0028*/ 	.byte	0x04, 0x17
        /*002a*/ 	.short	(.L_17 - .L_16)
.L_16:
        /*002c*/ 	.word	0x00000000
        /*0030*/ 	.short	0x0004
        /*0032*/ 	.short	0x0020
        /*0034*/ 	.byte	0x00, 0xf4, 0x21, 0x00


	//----- nvinfo : EIATTR_KPARAM_INFO
	.align		4
.L_17:
        /*0038*/ 	.byte	0x04, 0x17
        /*003a*/ 	.short	(.L_19 - .L_18)
.L_18:
        /*003c*/ 	.word	0x00000000
        /*0040*/ 	.short	0x0003
        /*0042*/ 	.short	0x0018
        /*0044*/ 	.byte	0x00, 0xf4, 0x21, 0x00


	//----- nvinfo : EIATTR_KPARAM_INFO
	.align		4
.L_19:
        /*0048*/ 	.byte	0x04, 0x17
        /*004a*/ 	.short	(.L_21 - .L_20)
.L_20:
        /*004c*/ 	.word	0x00000000
        /*0050*/ 	.short	0x0002
        /*0052*/ 	.short	0x0010
        /*0054*/ 	.byte	0x00, 0xf4, 0x21, 0x00


	//----- nvinfo : EIATTR_KPARAM_INFO
	.align		4
.L_21:
        /*0058*/ 	.byte	0x04, 0x17
        /*005a*/ 	.short	(.L_23 - .L_22)
.L_22:
        /*005c*/ 	.word	0x00000000
        /*0060*/ 	.short	0x0001
        /*0062*/ 	.short	0x0008
        /*0064*/ 	.byte	0x00, 0xf4, 0x21, 0x00


	//----- nvinfo : EIATTR_KPARAM_INFO
	.align		4
.L_23:
        /*0068*/ 	.byte	0x04, 0x17
        /*006a*/ 	.short	(.L_25 - .L_24)
.L_24:
        /*006c*/ 	.word	0x00000000
        /*0070*/ 	.short	0x0000
        /*0072*/ 	.short	0x0000
        /*0074*/ 	.byte	0x00, 0xf4, 0x21, 0x00


	//----- nvinfo : EIATTR_SPARSE_MMA_MASK
	.align		4
.L_25:
        /*0078*/ 	.byte	0x03, 0x50
        /*007a*/ 	.short	0x0000


	//----- nvinfo : EIATTR_MAXREG_COUNT
	.align		4
        /*007c*/ 	.byte	0x03, 0x1b
        /*007e*/ 	.short	0x00ff


	//----- nvinfo : EIATTR_EXIT_INSTR_OFFSETS
	.align		4
        /*0080*/ 	.byte	0x04, 0x1c
        /*0082*/ 	.short	(.L_27 - .L_26)


	//   ....[0]....
.L_26:
        /*0084*/ 	.word	0x00000490


	//   ....[1]....
        /*0088*/ 	.word	0x000004b0


	//----- nvinfo : EIATTR_REQNTID
	.align		4
.L_27:
        /*008c*/ 	.byte	0x04, 0x10
        /*008e*/ 	.short	(.L_29 - .L_28)
.L_28:
        /*0090*/ 	.word	0x00000100
        /*0094*/ 	.word	0x00000001
        /*0098*/ 	.word	0x00000001


	//----- nvinfo : EIATTR_CBANK_PARAM_SIZE
	.align		4
.L_29:
        /*009c*/ 	.byte	0x03, 0x19
        /*009e*/ 	.short	0x0034


	//----- nvinfo : EIATTR_PARAM_CBANK
	.align		4
        /*00a0*/ 	.byte	0x04, 0x0a
        /*00a2*/ 	.short	(.L_31 - .L_30)
	.align		4
.L_30:
        /*00a4*/ 	.word	index@(.nv.constant0.triton_poi_fused__native_batch_norm_legit_no_training_relu_78)
        /*00a8*/ 	.short	0x0210
        /*00aa*/ 	.short	0x0034


	//----- nvinfo : EIATTR_SW_WAR
	.align		4
.L_31:
        /*00ac*/ 	.byte	0x04, 0x36
        /*00ae*/ 	.short	(.L_33 - .L_32)
.L_32:
        /*00b0*/ 	.word	0x00000008
.L_33:


//--------------------- .nv.callgraph             --------------------------
	.section	.nv.callgraph,"",@"SHT_CUDA_CALLGRAPH"
	.align	4
	.sectionentsize	8
	.align		4
        /*0000*/ 	.word	0x00000000
	.align		4
        /*0004*/ 	.word	0xffffffff
	.align		4
        /*0008*/ 	.word	0x00000000
	.align		4
        /*000c*/ 	.word	0xfffffffe
	.align		4
        /*0010*/ 	.word	0x00000000
	.align		4
        /*0014*/ 	.word	0xfffffffd
	.align		4
        /*0018*/ 	.word	0x00000000
	.align		4
        /*001c*/ 	.word	0xfffffffc


//--------------------- .nv.constant4             --------------------------
	.section	.nv.constant4,"a",@progbits
	.align	8
	.align		8
.nv.constant4:
        /*0000*/ 	.dword	_$_str
	.align		8
        /*0008*/ 	.dword	_$_str_$_2


//--------------------- .text.triton_poi_fused__native_batch_norm_legit_no_training_relu_78 --------------------------
	.section	.text.triton_poi_fused__native_batch_norm_legit_no_training_relu_78,"ax",@progbits
	.align	128
        .global         triton_poi_fused__native_batch_norm_legit_no_training_relu_78
        .type           triton_poi_fused__native_batch_norm_legit_no_training_relu_78,@function
        .size           triton_poi_fused__native_batch_norm_legit_no_training_relu_78,(.L_x_1 - triton_poi_fused__native_batch_norm_legit_no_training_relu_78)
        .other          triton_poi_fused__native_batch_norm_legit_no_training_relu_78,@"STO_CUDA_ENTRY STV_DEFAULT"
triton_poi_fused__native_batch_norm_legit_no_training_relu_78:
.text.triton_poi_fused__native_batch_norm_legit_no_training_relu_78:
[----:B------:R-:W0:Y:S01]  /*0000*/  LDC R1, c[0x0][0x28] ;  /* 0x00000a00ff017b82 */ /* 0x000e220000000800 */
[----:B------:R-:W1:Y:S07]  /*0010*/  S2R R0, SR_TID.X ;  /* 0x0000000000007919 */ /* 0x000e6e0000002100 */
[----:B------:R-:W2:Y:S01]  /*0020*/  LDC.64 R8, c[0x0][0x220] ;  /* 0x00008800ff087b82 */ /* 0x000ea20000000a00 */
[----:B------:R-:W-:Y:S01]  /*0030*/  ULDC.64 UR4, c[0x0][0x208] ;  /* 0x0000820000047ab9 */ /* 0x000fe20000000a00 */
[----:B------:R-:W3:Y:S06]  /*0040*/  S2R R5, SR_CTAID.X ;  /* 0x0000000000057919 */ /* 0x000eec0000002500 */
[----:B------:R-:W4:Y:S08]  /*0050*/  LDC.64 R14, c[0x0][0x218] ;  /* 0x00008600ff0e7b82 */ /* 0x000f300000000a00 */
[----:B------:R-:W5:Y:S08]  /*0060*/  LDC.64 R12, c[0x0][0x210] ;  /* 0x00008400ff0c7b82 */ /* 0x000f700000000a00 */
[----:B------:R-:W4:Y:S01]  /*0070*/  LDC.64 R16, c[0x0][0x228] ;  /* 0x00008a00ff107b82 */ /* 0x000f220000000a00 */
[----:B-1----:R-:W-:-:S07]  /*0080*/  SHF.L.U32 R0, R0, 0x1, RZ ;  /* 0x0000000100007819 */ /* 0x002fce00000006ff */
[----:B------:R-:W1:Y:S01]  /*0090*/  LDC.64 R18, c[0x0][0x230] ;  /* 0x00008c00ff127b82 */ /* 0x000e620000000a00 */
[----:B---3--:R-:W-:Y:S02]  /*00a0*/  SHF.R.S32.HI R3, RZ, 0x16, R5 ;  /* 0x00000016ff037819 */ /* 0x008fe40000011405 */
[----:B------:R-:W-:Y:S02]  /*00b0*/  LOP3.LUT R0, R0, 0x1fe, RZ, 0xc0, !PT ;  /* 0x000001fe00007812 */ /* 0x000fe400078ec0ff */
[----:B------:R-:W-:Y:S02]  /*00c0*/  SGXT R3, R3, 0x1 ;  /* 0x000000010303781a */ /* 0x000fe40000000200 */
[----:B------:R-:W-:-:S04]  /*00d0*/  LEA R0, R5, R0, 0x9 ;  /* 0x0000000005007211 */ /* 0x000fc800078e48ff */
[----:B------:R-:W-:Y:S02]  /*00e0*/  LEA.HI R3, R3, R0, RZ, 0x8 ;  /* 0x0000000003037211 */ /* 0x000fe400078f40ff */
[----:B------:R-:W-:Y:S02]  /*00f0*/  ISETP.GE.AND P0, PT, R0, 0x4f800, PT ;  /* 0x0004f8000000780c */ /* 0x000fe40003f06270 */
[----:B------:R-:W-:-:S05]  /*0100*/  SHF.R.S32.HI R3, RZ, 0x8, R3 ;  /* 0x00000008ff037819 */ /* 0x000fca0000011403 */
[----:B------:R-:W-:-:S05]  /*0110*/  IMAD.HI R2, R3, 0x19c2d14f, RZ ;  /* 0x19c2d14f03027827 */ /* 0x000fca00078e02ff */
[----:B------:R-:W-:-:S04]  /*0120*/  SHF.R.U32.HI R5, RZ, 0x1f, R2 ;  /* 0x0000001fff057819 */ /* 0x000fc80000011602 */
[----:B------:R-:W-:Y:S02]  /*0130*/  LEA.HI.SX32 R2, R2, R5, 0x1b ;  /* 0x0000000502027211 */ /* 0x000fe400078fdaff */
[----:B------:R-:W-:-:S03]  /*0140*/  CS2R R4, SRZ ;  /* 0x0000000000047805 */ /* 0x000fc6000001ff00 */
[----:B------:R-:W-:-:S04]  /*0150*/  IMAD R11, R2, -0x13e, R3 ;  /* 0xfffffec2020b7824 */ /* 0x000fc800078e0203 */
[----:B--2---:R-:W-:-:S05]  /*0160*/  IMAD.WIDE R8, R11, 0x4, R8 ;  /* 0x000000040b087825 */ /* 0x004fca00078e0208 */
[----:B------:R-:W2:Y:S04]  /*0170*/  @!P0 LDG.E.EL R4, desc[UR4][R8.64] ;  /* 0x0000000408048981 */ /* 0x000ea8000c2e1900 */
[----:B------:R3:W2:Y:S01]  /*0180*/  @!P0 LDG.E.EL R5, desc[UR4][R8.64] ;  /* 0x0000000408058981 */ /* 0x0006a2000c2e1900 */
[----:B------:R-:W-:Y:S02]  /*0190*/  CS2R R6, SRZ ;  /* 0x0000000000067805 */ /* 0x000fe4000001ff00 */
[----:B------:R-:W-:Y:S01]  /*01a0*/  CS2R R2, SRZ ;  /* 0x0000000000027805 */ /* 0x000fe2000001ff00 */
[----:B----4-:R-:W-:-:S04]  /*01b0*/  IMAD.WIDE R14, R11, 0x4, R14 ;  /* 0x000000040b0e7825 */ /* 0x010fc800078e020e */
[----:B-----5:R-:W-:Y:S01]  /*01c0*/  IMAD.WIDE R12, R0, 0x4, R12 ;  /* 0x00000004000c7825 */ /* 0x020fe200078e020c */
[----:B------:R-:W4:Y:S01]  /*01d0*/  @!P0 LDG.E.EL R7, desc[UR4][R14.64] ;  /* 0x000000040e078981 */ /* 0x000f22000c2e1900 */
[----:B---3--:R-:W-:Y:S02]  /*01e0*/  CS2R R8, SRZ ;  /* 0x0000000000087805 */ /* 0x008fe4000001ff00 */
[C---:B0-----:R-:W-:Y:S01]  /*01f0*/  IMAD.WIDE R16, R11.reuse, 0x4, R16 ;  /* 0x000000040b107825 */ /* 0x041fe200078e0210 */
[----:B------:R0:W3:Y:S03]  /*0200*/  @!P0 LDG.E.EL R6, desc[UR4][R14.64] ;  /* 0x000000040e068981 */ /* 0x0000e6000c2e1900 */
[----:B-1----:R-:W-:Y:S01]  /*0210*/  IMAD.WIDE R18, R11, 0x4, R18 ;  /* 0x000000040b127825 */ /* 0x002fe200078e0212 */
[----:B------:R1:W4:Y:S01]  /*0220*/  @!P0 LDG.E.64 R2, desc[UR4][R12.64] ;  /* 0x000000040c028981 */ /* 0x000322000c1e1b00 */
[----:B------:R-:W-:-:S03]  /*0230*/  CS2R R10, SRZ ;  /* 0x00000000000a7805 */ /* 0x000fc6000001ff00 */
[----:B------:R-:W5:Y:S04]  /*0240*/  @!P0 LDG.E.EL R9, desc[UR4][R18.64] ;  /* 0x0000000412098981 */ /* 0x000f68000c2e1900 */
[----:B------:R-:W5:Y:S04]  /*0250*/  @!P0 LDG.E.EL R10, desc[UR4][R16.64] ;  /* 0x00000004100a8981 */ /* 0x000f68000c2e1900 */
[----:B------:R-:W3:Y:S04]  /*0260*/  @!P0 LDG.E.EL R11, desc[UR4][R16.64] ;  /* 0x00000004100b8981 */ /* 0x000ee8000c2e1900 */
[----:B------:R-:W3:Y:S01]  /*0270*/  @!P0 LDG.E.EL R8, desc[UR4][R18.64] ;  /* 0x0000000412088981 */ /* 0x000ee2000c2e1900 */
[----:B0-----:R-:W-:Y:S01]  /*0280*/  HFMA2.MMA R14, -RZ, RZ, 1.625, 0 ;  /* 0x3e800000ff0e7435 */ /* 0x001fe200000001ff */
[----:B--2---:R-:W-:Y:S01]  /*0290*/  FADD R4, R4, 9.9999997473787516356e-06 ;  /* 0x3727c5ac04047421 */ /* 0x004fe20000000000 */
[----:B------:R-:W-:-:S03]  /*02a0*/  FADD R5, R5, 9.9999997473787516356e-06 ;  /* 0x3727c5ac05057421 */ /* 0x000fc60000000000 */
[----:B-1----:R-:W0:Y:S08]  /*02b0*/  MUFU.SQRT R12, R4 ;  /* 0x00000004000c7308 */ /* 0x002e300000002000 */
[----:B------:R1:W2:Y:S01]  /*02c0*/  MUFU.SQRT R13, R5 ;  /* 0x00000005000d7308 */ /* 0x0002a20000002000 */
[C---:B0-----:R-:W-:Y:S02]  /*02d0*/  FSETP.GT.AND P1, PT, R12.reuse, 8.50705917302346158658e+37, PT ;  /* 0x7e8000000c00780b */ /* 0x041fe40003f24000 */
[----:B------:R-:W-:Y:S01]  /*02e0*/  FSETP.GEU.AND P3, PT, R12, 1.175494350822287508e-38, PT ;  /* 0x008000000c00780b */ /* 0x000fe20003f6e000 */
[----:B-1----:R-:W0:Y:S01]  /*02f0*/  LDC.64 R4, c[0x0][0x238] ;  /* 0x00008e00ff047b82 */ /* 0x002e220000000a00 */
[----:B--2---:R-:W-:-:S02]  /*0300*/  FSETP.GT.AND P2, PT, R13, 8.50705917302346158658e+37, PT ;  /* 0x7e8000000d00780b */ /* 0x004fc40003f44000 */
[----:B------:R-:W-:-:S07]  /*0310*/  FSETP.GEU.AND P4, PT, R13, 1.175494350822287508e-38, PT ;  /* 0x008000000d00780b */ /* 0x000fce0003f8e000 */
[----:B------:R-:W-:-:S04]  /*0320*/  @P1 FMUL R12, R12, 0.25 ;  /* 0x3e8000000c0c1820 */ /* 0x000fc80000400000 */
[----:B------:R-:W-:Y:S01]  /*0330*/  @!P3 FMUL R12, R12, 16777216 ;  /* 0x4b8000000c0cb820 */ /* 0x000fe20000400000 */
[----:B------:R-:W-:-:S04]  /*0340*/  @P2 FMUL R13, R13, 0.25 ;  /* 0x3e8000000d0d2820 */ /* 0x000fc80000400000 */
[----:B------:R-:W-:Y:S01]  /*0350*/  @!P4 FMUL R13, R13, 16777216 ;  /* 0x4b8000000d0dc820 */ /* 0x000fe20000400000 */
[----:B------:R-:W1:Y:S01]  /*0360*/  MUFU.RCP R12, R12 ;  /* 0x0000000c000c7308 */ /* 0x000e620000001000 */
[----:B------:R-:W-:-:S07]  /*0370*/  FSEL R15, R14, 1, P1 ;  /* 0x3f8000000e0f7808 */ /* 0x000fce0000800000 */
[----:B------:R-:W2:Y:S01]  /*0380*/  MUFU.RCP R13, R13 ;  /* 0x0000000d000d7308 */ /* 0x000ea20000001000 */
[----:B------:R-:W-:Y:S01]  /*0390*/  FSEL R14, R14, 1, P2 ;  /* 0x3f8000000e0e7808 */ /* 0x000fe20001000000 */
[----:B------:R-:W-:-:S04]  /*03a0*/  @!P3 FMUL R15, R15, 16777216 ;  /* 0x4b8000000f0fb820 */ /* 0x000fc80000400000 */
[----:B------:R-:W-:Y:S01]  /*03b0*/  @!P4 FMUL R14, R14, 16777216 ;  /* 0x4b8000000e0ec820 */ /* 0x000fe20000400000 */
[----:B----4-:R-:W-:Y:S01]  /*03c0*/  FADD R2, -R7, R2 ;  /* 0x0000000207027221 */ /* 0x010fe20000000100 */
[----:B---3--:R-:W-:Y:S01]  /*03d0*/  FADD R3, -R6, R3 ;  /* 0x0000000306037221 */ /* 0x008fe20000000100 */
[----:B-1----:R-:W-:Y:S01]  /*03e0*/  FMUL R15, R12, R15 ;  /* 0x0000000f0c0f7220 */ /* 0x002fe20000400000 */
[----:B--2---:R-:W-:-:S03]  /*03f0*/  FMUL R14, R13, R14 ;  /* 0x0000000e0d0e7220 */ /* 0x004fc60000400000 */
[----:B------:R-:W-:Y:S01]  /*0400*/  FMUL R2, R2, R15 ;  /* 0x0000000f02027220 */ /* 0x000fe20000400000 */
[----:B------:R-:W-:-:S03]  /*0410*/  FMUL R3, R3, R14 ;  /* 0x0000000e03037220 */ /* 0x000fc60000400000 */
[----:B-----5:R-:W-:Y:S01]  /*0420*/  FFMA R2, R2, R10, R9 ;  /* 0x0000000a02027223 */ /* 0x020fe20000000009 */
[----:B------:R-:W-:-:S04]  /*0430*/  FFMA R3, R3, R11, R8 ;  /* 0x0000000b03037223 */ /* 0x000fc80000000008 */
[----:B------:R-:W-:Y:S02]  /*0440*/  FSETP.GEU.AND P1, PT, R2, RZ, PT ;  /* 0x000000ff0200720b */ /* 0x000fe40003f2e000 */
[C---:B------:R-:W-:Y:S01]  /*0450*/  FSETP.GEU.AND P2, PT, R3.reuse, RZ, PT ;  /* 0x000000ff0300720b */ /* 0x040fe20003f4e000 */
[----:B0-----:R-:W-:Y:S01]  /*0460*/  IMAD.WIDE R4, R0, 0x4, R4 ;  /* 0x0000000400047825 */ /* 0x001fe200078e0204 */
[----:B------:R-:W-:Y:S02]  /*0470*/  FSEL R2, R2, RZ, P1 ;  /* 0x000000ff02027208 */ /* 0x000fe40000800000 */
[----:B------:R-:W-:Y:S01]  /*0480*/  FSEL R3, R3, RZ, P2 ;  /* 0x000000ff03037208 */ /* 0x000fe20001000000 */
[----:B------:R-:W-:Y:S08]  /*0490*/  @P0 EXIT ;  /* 0x000000000000094d */ /* 0x000ff00003800000 */
[----:B------:R-:W-:Y:S01]  /*04a0*/  STG.E.64 desc[UR4][R4.64], R2 ;  /* 0x0000000204007986 */ /* 0x000fe2000c101b04 */
[----:B------:R-:W-:Y:S05]  /*04b0*/  EXIT ;  /* 0x000000000000794d */ /* 0x000fea0003800000 */
.L_x_0:
[----:B------:R-:W-:-:S00]  /*04c0*/  BRA `(.L_x_0) ;  /* 0xfffffffc00fc7947 */ /* 0x000fc0000383ffff */
[----:B------:R-:W-:-:S00]  /*04d0*/  NOP ;  /* 0x0000000000007918 */ /* 0x000fc00000000000 */
        /* <DEDUP_REMOVED lines=10> */
.L_x_1:


//--------------------- .nv.global.init           --------------------------
	.section	.nv.global.init,"aw",@progbits
.nv.global.init:
	.type		_$_str,@object
	.size		_$_str,(_$_str_$_2 - _$_str)
_$_str:
        /*0000*/ 	.byte	0x5f, 0x5f, 0x43, 0x55, 0x44, 0x41, 0x5f, 0x46, 0x54, 0x5a, 0x00
	.type		_$_str_$_2,@object
	.size		_$_str_$_2,(.L_1 - _$_str_$_2)
_$_str_$_2:
        /*000b*/ 	.byte	0x5f, 0x5f, 0x43, 0x55, 0x44, 0x41, 0x5f, 0x50, 0x52, 0x45, 0x43, 0x5f, 0x53, 0x51, 0x52, 0x54
        /*001b*/ 	.byte	0x00
.L_1:


//--------------------- .nv.constant0.triton_poi_fused__native_batch_norm_legit_no_training_relu_78 --------------------------
	.section	.nv.constant0.triton_poi_fused__native_batch_norm_legit_no_training_relu_78,"a",@progbits
	.sectionflags	@""
	.align	4
.nv.constant0.triton_poi_fused__native_batch_norm_legit_no_training_relu_78:
	.zero		580
